//
// Generated by NVIDIA NVVM Compiler
//
// Compiler Build ID: CL-36424714
// Cuda compilation tools, release 13.0, V13.0.88
// Based on NVVM 20.0.0
//

.version 9.0
.target sm_100
.address_size 64

	// .globl	default_function_kernel

.visible .entry default_function_kernel(
	.param .u64 .ptr .align 1 default_function_kernel_param_0,
	.param .u64 .ptr .align 1 default_function_kernel_param_1
)
.maxntid 24
{
	.reg .pred 	%p<2>;
	.reg .b16 	%rs<4>;
	.reg .b32 	%r<7>;
	.reg .b32 	%f<3>;
	.reg .b64 	%rd<8>;

	ld.param.u64 	%rd1, [default_function_kernel_param_0];
	ld.param.u64 	%rd2, [default_function_kernel_param_1];
	mov.u32 	%r1, %ctaid.x;
	shl.b32 	%r3, %r1, 2;
	mov.u32 	%r2, %tid.x;
	cvt.u16.u32 	%rs1, %r2;
	mul.lo.s16 	%rs2, %rs1, 43;
	shr.u16 	%rs3, %rs2, 8;
	cvt.u32.u16 	%r4, %rs3;
	add.s32 	%r5, %r3, %r4;
	setp.gt.u32 	%p1, %r5, 188;
	@%p1 bra 	$L__BB0_2;
	cvta.to.global.u64 	%rd3, %rd2;
	cvta.to.global.u64 	%rd4, %rd1;
	mad.lo.s32 	%r6, %r1, 24, %r2;
	mul.wide.u32 	%rd5, %r6, 4;
	add.s64 	%rd6, %rd3, %rd5;
	ld.global.nc.f32 	%f1, [%rd6];
	neg.f32 	%f2, %f1;
	add.s64 	%rd7, %rd4, %rd5;
	st.global.f32 	[%rd7], %f2;
$L__BB0_2:
	ret;

}


// ===== COMPILED SASS (sm_100) =====

	.target	sm_100

	.elftype	@"ET_EXEC"


//--------------------- .note.nv.tkinfo           --------------------------
	.section	.note.nv.tkinfo,"",@"SHT_NOTE"
	.sectionflags	@"SHF_NOTE_NV_TKINFO"
	.tkinfo
        /*0018*/ 	.word	0x00000002
        /*0030*/ 	.string	""
        /*0030*/ 	.string	"ptxas"
        /*0030*/ 	.string	"Cuda compilation tools, release 13.0, V13.0.88"
        /*0030*/ 	.string	"Build cuda_13.0.r13.0/compiler.36424714_0"
        /*0030*/ 	.string	"-arch sm_100 -m 64 "



//--------------------- .note.nv.cuinfo           --------------------------
	.section	.note.nv.cuinfo,"",@"SHT_NOTE"
	.sectionflags	@"SHF_NOTE_NV_CUINFO"
        /*0018*/ 	.short	0x0002
        /*001a*/ 	.short	0x0064
        /*001c*/ 	.short	0x0082
	.zero		2


//--------------------- .nv.info                  --------------------------
	.section	.nv.info,"",@"SHT_CUDA_INFO"
	.align	4


	//----- nvinfo : EIATTR_REGCOUNT
	.align		4
        /*0000*/ 	.byte	0x04, 0x2f
        /*0002*/ 	.short	(.L_1 - .L_0)
	.align		4
.L_0:
        /*0004*/ 	.word	index@(default_function_kernel)
        /*0008*/ 	.word	0x0000000a


	//----- nvinfo : EIATTR_FRAME_SIZE
	.align		4
.L_1:
        /*000c*/ 	.byte	0x04, 0x11
        /*000e*/ 	.short	(.L_3 - .L_2)
	.align		4
.L_2:
        /*0010*/ 	.word	index@(default_function_kernel)
        /*0014*/ 	.word	0x00000000


	//----- nvinfo : EIATTR_MIN_STACK_SIZE
	.align		4
.L_3:
        /*0018*/ 	.byte	0x04, 0x12
        /*001a*/ 	.short	(.L_5 - .L_4)
	.align		4
.L_4:
        /*001c*/ 	.word	index@(default_function_kernel)
        /*0020*/ 	.word	0x00000000
.L_5:


//--------------------- .nv.compat                --------------------------
	.section	.nv.compat,"",@"SHT_CUDA_COMPAT_INFO"
	.align	4
        /*0000*/ 	.byte	0x02, 0x09, 0x00, 0x00, 0x02, 0x02, 0x01, 0x00, 0x02, 0x05, 0x05, 0x00, 0x03, 0x07, 0x01, 0x01
        /*0010*/ 	.byte	0x02, 0x03, 0x00, 0x00, 0x02, 0x06, 0x01, 0x00, 0x04, 0x0b, 0x08, 0x00, 0x09, 0x00, 0x00, 0x00
        /*0020*/ 	.byte	0x00, 0x00, 0x00, 0x00


//--------------------- .nv.info.default_function_kernel --------------------------
	.section	.nv.info.default_function_kernel,"",@"SHT_CUDA_INFO"
	.sectionflags	@""
	.align	4


	//----- nvinfo : EIATTR_CUDA_API_VERSION
	.align		4
        /*0000*/ 	.byte	0x04, 0x37
        /*0002*/ 	.short	(.L_7 - .L_6)
.L_6:
        /*0004*/ 	.word	0x00000082


	//----- nvinfo : EIATTR_KPARAM_INFO
	.align		4
.L_7:
        /*0008*/ 	.byte	0x04, 0x17
        /*000a*/ 	.short	(.L_9 - .L_8)
.L_8:
        /*000c*/ 	.word	0x00000000
        /*0010*/ 	.short	0x0001
        /*0012*/ 	.short	0x0008
        /*0014*/ 	.byte	0x00, 0xf5, 0x21, 0x00


	//----- nvinfo : EIATTR_KPARAM_INFO
	.align		4
.L_9:
        /*0018*/ 	.byte	0x04, 0x17
        /*001a*/ 	.short	(.L_11 - .L_10)
.L_10:
        /*001c*/ 	.word	0x00000000
        /*0020*/ 	.short	0x0000
        /*0022*/ 	.short	0x0000
        /*0024*/ 	.byte	0x00, 0xf5, 0x21, 0x00


	//----- nvinfo : EIATTR_SPARSE_MMA_MASK
	.align		4
.L_11:
        /*0028*/ 	.byte	0x03, 0x50
        /*002a*/ 	.short	0x0000


	//----- nvinfo : EIATTR_MAXREG_COUNT
	.align		4
        /*002c*/ 	.byte	0x03, 0x1b
        /*002e*/ 	.short	0x00ff


	//----- nvinfo : EIATTR_MERCURY_ISA_VERSION
	.align		4
        /*0030*/ 	.byte	0x03, 0x5f
        /*0032*/ 	.short	0x0101


	//----- nvinfo : EIATTR_VRC_CTA_INIT_COUNT
	.align		4
        /*0034*/ 	.byte	0x02, 0x4a
	.zero		1
	.zero		1


	//----- nvinfo : EIATTR_EXIT_INSTR_OFFSETS
	.align		4
        /*0038*/ 	.byte	0x04, 0x1c
        /*003a*/ 	.short	(.L_13 - .L_12)


	//   ....[0]....
.L_12:
        /*003c*/ 	.word	0x000000a0


	//   ....[1]....
        /*0040*/ 	.word	0x00000140


	//----- nvinfo : EIATTR_MAX_THREADS
	.align		4
.L_13:
        /*0044*/ 	.byte	0x04, 0x05
        /*0046*/ 	.short	(.L_15 - .L_14)
.L_14:
        /*0048*/ 	.word	0x00000018
        /*004c*/ 	.word	0x00000001
        /*0050*/ 	.word	0x00000001


	//----- nvinfo : EIATTR_CBANK_PARAM_SIZE
	.align		4
.L_15:
        /*0054*/ 	.byte	0x03, 0x19
        /*0056*/ 	.short	0x0010


	//----- nvinfo : EIATTR_PARAM_CBANK
	.align		4
        /*0058*/ 	.byte	0x04, 0x0a
        /*005a*/ 	.short	(.L_17 - .L_16)
	.align		4
.L_16:
        /*005c*/ 	.word	index@(.nv.constant0.default_function_kernel)
        /*0060*/ 	.short	0x0380
        /*0062*/ 	.short	0x0010


	//----- nvinfo : EIATTR_SW_WAR
	.align		4
.L_17:
        /*0064*/ 	.byte	0x04, 0x36
        /*0066*/ 	.short	(.L_19 - .L_18)
.L_18:
        /*0068*/ 	.word	0x00000008
.L_19:


//--------------------- .nv.callgraph             --------------------------
	.section	.nv.callgraph,"",@"SHT_CUDA_CALLGRAPH"
	.align	4
	.sectionentsize	8
	.align		4
        /*0000*/ 	.word	0x00000000
	.align		4
        /*0004*/ 	.word	0xffffffff
	.align		4
        /*0008*/ 	.word	0x00000000
	.align		4
        /*000c*/ 	.word	0xfffffffe
	.align		4
        /*0010*/ 	.word	0x00000000
	.align		4
        /*0014*/ 	.word	0xfffffffd
	.align		4
        /*0018*/ 	.word	0x00000000
	.align		4
        /*001c*/ 	.word	0xfffffffc


//--------------------- .text.default_function_kernel --------------------------
	.section	.text.default_function_kernel,"ax",@progbits
	.align	128
        .global         default_function_kernel
        .type           default_function_kernel,@function
        .size           default_function_kernel,(.L_x_1 - default_function_kernel)
        .other          default_function_kernel,@"STO_CUDA_ENTRY STV_DEFAULT"
default_function_kernel:
.text.default_function_kernel:
[----:B------:R-:W-:Y:S01]  /*0000*/  LDC R1, c[0x0][0x37c] ;  /* 0x0000df00ff017b82 */ /* 0x000fe20000000800 */
[----:B------:R-:W0:Y:S01]  /*0010*/  S2R R4, SR_TID.X ;  /* 0x0000000000047919 */ /* 0x000e220000002100 */
[----:B------:R-:W1:Y:S01]  /*0020*/  S2R R7, SR_CTAID.X ;  /* 0x0000000000077919 */ /* 0x000e620000002500 */
[----:B0-----:R-:W-:-:S05]  /*0030*/  PRMT R0, R4, 0x9910, RZ ;  /* 0x0000991004007816 */ /* 0x001fca00000000ff */
[----:B------:R-:W-:-:S05]  /*0040*/  IMAD R0, R0, 0x2b, RZ ;  /* 0x0000002b00007824 */ /* 0x000fca00078e02ff */
[----:B------:R-:W-:-:S04]  /*0050*/  LOP3.LUT R0, R0, 0xffff, RZ, 0xc0, !PT ;  /* 0x0000ffff00007812 */ /* 0x000fc800078ec0ff */
[----:B------:R-:W-:-:S04]  /*0060*/  SHF.R.U32.HI R0, RZ, 0x8, R0 ;  /* 0x00000008ff007819 */ /* 0x000fc80000011600 */
[----:B------:R-:W-:-:S04]  /*0070*/  LOP3.LUT R0, R0, 0xffff, RZ, 0xc0, !PT ;  /* 0x0000ffff00007812 */ /* 0x000fc800078ec0ff */
[----:B-1----:R-:W-:-:S04]  /*0080*/  LEA R0, R7, R0, 0x2 ;  /* 0x0000000007007211 */ /* 0x002fc800078e10ff */
[----:B------:R-:W-:-:S13]  /*0090*/  ISETP.GT.U32.AND P0, PT, R0, 0xbc, PT ;  /* 0x000000bc0000780c */ /* 0x000fda0003f04070 */
[----:B------:R-:W-:Y:S05]  /*00a0*/  @P0 EXIT ;  /* 0x000000000000094d */ /* 0x000fea0003800000 */
[----:B------:R-:W0:Y:S01]  /*00b0*/  LDC.64 R2, c[0x0][0x388] ;  /* 0x0000e200ff027b82 */ /* 0x000e220000000a00 */
[----:B------:R-:W1:Y:S01]  /*00c0*/  LDCU.64 UR4, c[0x0][0x358] ;  /* 0x00006b00ff0477ac */ /* 0x000e620008000a00 */
[----:B------:R-:W-:-:S06]  /*00d0*/  IMAD R7, R7, 0x18, R4 ;  /* 0x0000001807077824 */ /* 0x000fcc00078e0204 */
[----:B------:R-:W2:Y:S01]  /*00e0*/  LDC.64 R4, c[0x0][0x380] ;  /* 0x0000e000ff047b82 */ /* 0x000ea20000000a00 */
[----:B0-----:R-:W-:-:S06]  /*00f0*/  IMAD.WIDE.U32 R2, R7, 0x4, R2 ;  /* 0x0000000407027825 */ /* 0x001fcc00078e0002 */
[----:B-1----:R-:W3:Y:S01]  /*0100*/  LDG.E.CONSTANT R2, desc[UR4][R2.64] ;  /* 0x0000000402027981 */ /* 0x002ee2000c1e9900 */
[----:B--2---:R-:W-:-:S04]  /*0110*/  IMAD.WIDE.U32 R4, R7, 0x4, R4 ;  /* 0x0000000407047825 */ /* 0x004fc800078e0004 */
[----:B---3--:R-:W-:-:S05]  /*0120*/  FADD R7, -R2, -RZ ;  /* 0x800000ff02077221 */ /* 0x008fca0000000100 */
[----:B------:R-:W-:Y:S01]  /*0130*/  STG.E desc[UR4][R4.64], R7 ;  /* 0x0000000704007986 */ /* 0x000fe2000c101904 */
[----:B------:R-:W-:Y:S05]  /*0140*/  EXIT ;  /* 0x000000000000794d */ /* 0x000fea0003800000 */
.L_x_0:
[----:B------:R-:W-:-:S00]  /*0150*/  BRA `(.L_x_0) ;  /* 0xfffffffc00fc7947 */ /* 0x000fc0000383ffff */
[----:B------:R-:W-:-:S00]  /*0160*/  NOP ;  /* 0x0000000000007918 */ /* 0x000fc00000000000 */
        /* <DEDUP_REMOVED lines=9> */
.L_x_1:


//--------------------- .nv.shared.reserved.0     --------------------------
	.section	.nv.shared.reserved.0,"aw",@nobits
	.weak		__nv_reservedSMEM_offset_0_alias
	.size		__nv_reservedSMEM_offset_0_alias, 0, 64
	.other		__nv_reservedSMEM_offset_0_alias,@"STO_CUDA_RESERVED_SHARED STV_DEFAULT"
__nv_reservedSMEM_offset_0_alias:
	.zero		0
	.zero		64


//--------------------- .nv.constant0.default_function_kernel --------------------------
	.section	.nv.constant0.default_function_kernel,"a",@progbits
	.sectionflags	@""
	.align	4
.nv.constant0.default_function_kernel:
	.zero		912


//--------------------- SYMBOLS --------------------------

	.type		.nv.reservedSmem.offset0,@object
	.size		.nv.reservedSmem.offset0,0x4
